	.headerflags	@"EF_CUDA_TEXMODE_UNIFIED EF_CUDA_64BIT_ADDRESS EF_CUDA_ACCELERATORS EF_CUDA_SM90 EF_CUDA_VIRTUAL_SM(EF_CUDA_SM90)"
	.elftype	@"ET_EXEC"


//--------------------- .nv.info                  --------------------------
	.section	.nv.info,"",@"SHT_CUDA_INFO"
	.align	4


	//----- nvinfo : EIATTR_REGCOUNT
	.align		4
        /*0000*/ 	.byte	0x04, 0x2f
        /*0002*/ 	.short	(.L_1 - .L_0)
	.align		4
.L_0:
        /*0004*/ 	.word	index@(triton_poi_fused_convolution_leaky_relu_24)
        /*0008*/ 	.word	0x00000012


	//----- nvinfo : EIATTR_MIN_STACK_SIZE
	.align		4
.L_1:
        /*000c*/ 	.byte	0x04, 0x12
        /*000e*/ 	.short	(.L_3 - .L_2)
	.align		4
.L_2:
        /*0010*/ 	.word	index@(triton_poi_fused_convolution_leaky_relu_24)
        /*0014*/ 	.word	0x00000000


	//----- nvinfo : EIATTR_FRAME_SIZE
	.align		4
.L_3:
        /*0018*/ 	.byte	0x04, 0x11
        /*001a*/ 	.short	(.L_5 - .L_4)
	.align		4
.L_4:
        /*001c*/ 	.word	index@(triton_poi_fused_convolution_leaky_relu_24)
        /*0020*/ 	.word	0x00000000


	//----- nvinfo : EIATTR_MIN_STACK_SIZE
	.align		4
.L_5:
        /*0024*/ 	.byte	0x04, 0x12
        /*0026*/ 	.short	(.L_7 - .L_6)
	.align		4
.L_6:
        /*0028*/ 	.word	index@(triton_poi_fused_convolution_leaky_relu_24)
        /*002c*/ 	.word	0x00000000
.L_7:


//--------------------- .nv.info.triton_poi_fused_convolution_leaky_relu_24 --------------------------
	.section	.nv.info.triton_poi_fused_convolution_leaky_relu_24,"",@"SHT_CUDA_INFO"
	.sectionflags	@""
	.align	4


	//----- nvinfo : EIATTR_CUDA_API_VERSION
	.align		4
        /*0000*/ 	.byte	0x04, 0x37
        /*0002*/ 	.short	(.L_9 - .L_8)
.L_8:
        /*0004*/ 	.word	0x0000007c


	//----- nvinfo : EIATTR_KPARAM_INFO
	.align		4
.L_9:
        /*0008*/ 	.byte	0x04, 0x17
        /*000a*/ 	.short	(.L_11 - .L_10)
.L_10:
        /*000c*/ 	.word	0x00000000
        /*0010*/ 	.short	0x0003
        /*0012*/ 	.short	0x0018
        /*0014*/ 	.byte	0x00, 0xf0, 0x11, 0x00


	//----- nvinfo : EIATTR_KPARAM_INFO
	.align		4
.L_11:
        /*0018*/ 	.byte	0x04, 0x17
        /*001a*/ 	.short	(.L_13 - .L_12)
.L_12:
        /*001c*/ 	.word	0x00000000
        /*0020*/ 	.short	0x0002
        /*0022*/ 	.short	0x0010
        /*0024*/ 	.byte	0x00, 0xf4, 0x21, 0x00


	//----- nvinfo : EIATTR_KPARAM_INFO
	.align		4
.L_13:
        /*0028*/ 	.byte	0x04, 0x17
        /*002a*/ 	.short	(.L_15 - .L_14)
.L_14:
        /*002c*/ 	.word	0x00000000
        /*0030*/ 	.short	0x0001
        /*0032*/ 	.short	0x0008
        /*0034*/ 	.byte	0x00, 0xf4, 0x21, 0x00


	//----- nvinfo : EIATTR_KPARAM_INFO
	.align		4
.L_15:
        /*0038*/ 	.byte	0x04, 0x17
        /*003a*/ 	.short	(.L_17 - .L_16)
.L_16:
        /*003c*/ 	.word	0x00000000
        /*0040*/ 	.short	0x0000
        /*0042*/ 	.short	0x0000
        /*0044*/ 	.byte	0x00, 0xf4, 0x21, 0x00


	//----- nvinfo : EIATTR_SPARSE_MMA_MASK
	.align		4
.L_17:
        /*0048*/ 	.byte	0x03, 0x50
        /*004a*/ 	.short	0x0000


	//----- nvinfo : EIATTR_MAXREG_COUNT
	.align		4
        /*004c*/ 	.byte	0x03, 0x1b
        /*004e*/ 	.short	0x00ff


	//----- nvinfo : EIATTR_EXIT_INSTR_OFFSETS
	.align		4
        /*0050*/ 	.byte	0x04, 0x1c
        /*0052*/ 	.short	(.L_19 - .L_18)


	//   ....[0]....
.L_18:
        /*0054*/ 	.word	0x00000310


	//   ....[1]....
        /*0058*/ 	.word	0x00000330


	//----- nvinfo : EIATTR_REQNTID
	.align		4
.L_19:
        /*005c*/ 	.byte	0x04, 0x10
        /*005e*/ 	.short	(.L_21 - .L_20)
.L_20:
        /*0060*/ 	.word	0x00000080
        /*0064*/ 	.word	0x00000001
        /*0068*/ 	.word	0x00000001


	//----- nvinfo : EIATTR_CBANK_PARAM_SIZE
	.align		4
.L_21:
        /*006c*/ 	.byte	0x03, 0x19
        /*006e*/ 	.short	0x001c


	//----- nvinfo : EIATTR_PARAM_CBANK
	.align		4
        /*0070*/ 	.byte	0x04, 0x0a
        /*0072*/ 	.short	(.L_23 - .L_22)
	.align		4
.L_22:
        /*0074*/ 	.word	index@(.nv.constant0.triton_poi_fused_convolution_leaky_relu_24)
        /*0078*/ 	.short	0x0210
        /*007a*/ 	.short	0x001c


	//----- nvinfo : EIATTR_SW_WAR
	.align		4
.L_23:
        /*007c*/ 	.byte	0x04, 0x36
        /*007e*/ 	.short	(.L_25 - .L_24)
.L_24:
        /*0080*/ 	.word	0x00000008
.L_25:


//--------------------- .nv.callgraph             --------------------------
	.section	.nv.callgraph,"",@"SHT_CUDA_CALLGRAPH"
	.align	4
	.sectionentsize	8
	.align		4
        /*0000*/ 	.word	0x00000000
	.align		4
        /*0004*/ 	.word	0xffffffff
	.align		4
        /*0008*/ 	.word	0x00000000
	.align		4
        /*000c*/ 	.word	0xfffffffe
	.align		4
        /*0010*/ 	.word	0x00000000
	.align		4
        /*0014*/ 	.word	0xfffffffd
	.align		4
        /*0018*/ 	.word	0x00000000
	.align		4
        /*001c*/ 	.word	0xfffffffc


//--------------------- .text.triton_poi_fused_convolution_leaky_relu_24 --------------------------
	.section	.text.triton_poi_fused_convolution_leaky_relu_24,"ax",@progbits
	.align	128
        .global         triton_poi_fused_convolution_leaky_relu_24
        .type           triton_poi_fused_convolution_leaky_relu_24,@function
        .size           triton_poi_fused_convolution_leaky_relu_24,(.L_x_1 - triton_poi_fused_convolution_leaky_relu_24)
        .other          triton_poi_fused_convolution_leaky_relu_24,@"STO_CUDA_ENTRY STV_DEFAULT"
triton_poi_fused_convolution_leaky_relu_24:
.text.triton_poi_fused_convolution_leaky_relu_24:
[----:B------:R-:W0:Y:S02]  /*0000*/  LDC R1, c[0x0][0x28] ;  /* 0x00000a00ff017b82 */ /* 0x000e240000000800 */
[----:B------:R-:W1:Y:S01]  /*0010*/  S2R R0, SR_TID.X ;  /* 0x0000000000007919 */ /* 0x000e620000002100 */
[----:B------:R-:W2:Y:S01]  /*0020*/  LDC.64 R2, c[0x0][0x220] ;  /* 0x00008800ff027b82 */ /* 0x000ea20000000a00 */
[----:B------:R-:W-:Y:S01]  /*0030*/  IMAD.MOV.U32 R15, RZ, RZ, RZ ;  /* 0x000000ffff0f7224 */ /* 0x000fe200078e00ff */
[----:B------:R-:W-:Y:S01]  /*0040*/  ULDC.64 UR4, c[0x0][0x208] ;  /* 0x0000820000047ab9 */ /* 0x000fe20000000a00 */
[----:B------:R-:W3:Y:S05]  /*0050*/  S2R R9, SR_CTAID.X ;  /* 0x0000000000097919 */ /* 0x000eea0000002500 */
[----:B------:R-:W4:Y:S01]  /*0060*/  LDC.64 R6, c[0x0][0x210] ;  /* 0x00008400ff067b82 */ /* 0x000f220000000a00 */
[----:B-1----:R-:W-:-:S05]  /*0070*/  IMAD.SHL.U32 R0, R0, 0x2, RZ ;  /* 0x0000000200007824 */ /* 0x002fca00078e00ff */
[----:B------:R-:W-:-:S04]  /*0080*/  LOP3.LUT R0, R0, 0xfe, RZ, 0xc0, !PT ;  /* 0x000000fe00007812 */ /* 0x000fc800078ec0ff */
[----:B---3--:R-:W-:-:S04]  /*0090*/  LEA R9, R9, R0, 0x8 ;  /* 0x0000000009097211 */ /* 0x008fc800078e40ff */
[C---:B------:R-:W-:Y:S01]  /*00a0*/  ISETP.GE.AND P4, PT, R9.reuse, 0x1800, PT ;  /* 0x000018000900780c */ /* 0x040fe20003f86270 */
[C---:B------:R-:W-:Y:S02]  /*00b0*/  VIADD R0, R9.reuse, 0x1 ;  /* 0x0000000109007836 */ /* 0x040fe40000000000 */
[----:B------:R-:W-:-:S04]  /*00c0*/  IMAD.HI R4, R9, 0x55555556, RZ ;  /* 0x5555555609047827 */ /* 0x000fc800078e02ff */
[----:B------:R-:W-:Y:S01]  /*00d0*/  IMAD.HI R0, R0, 0x55555556, RZ ;  /* 0x5555555600007827 */ /* 0x000fe200078e02ff */
[----:B------:R-:W-:Y:S02]  /*00e0*/  LEA.HI R8, R4, R4, RZ, 0x1 ;  /* 0x0000000404087211 */ /* 0x000fe400078f08ff */
[----:B------:R-:W1:Y:S02]  /*00f0*/  LDC.64 R4, c[0x0][0x218] ;  /* 0x00008600ff047b82 */ /* 0x000e640000000a00 */
[----:B------:R-:W-:Y:S02]  /*0100*/  LEA.HI R0, R0, R0, RZ, 0x1 ;  /* 0x0000000000007211 */ /* 0x000fe400078f08ff */
[----:B------:R-:W-:Y:S02]  /*0110*/  SHF.R.S32.HI R11, RZ, 0x1f, R8 ;  /* 0x0000001fff0b7819 */ /* 0x000fe40000011408 */
[----:B------:R-:W-:Y:S02]  /*0120*/  SHF.R.S32.HI R13, RZ, 0x1f, R0 ;  /* 0x0000001fff0d7819 */ /* 0x000fe40000011400 */
[----:B------:R-:W-:-:S02]  /*0130*/  LEA.HI R11, R11, R8, RZ, 0x9 ;  /* 0x000000080b0b7211 */ /* 0x000fc400078f48ff */
[----:B------:R-:W-:Y:S02]  /*0140*/  LEA.HI R13, R13, R0, RZ, 0x9 ;  /* 0x000000000d0d7211 */ /* 0x000fe400078f48ff */
[----:B------:R-:W-:Y:S02]  /*0150*/  LOP3.LUT R11, R11, 0xfffffe00, RZ, 0xc0, !PT ;  /* 0xfffffe000b0b7812 */ /* 0x000fe400078ec0ff */
[----:B------:R-:W-:Y:S02]  /*0160*/  LOP3.LUT R13, R13, 0xfffffe00, RZ, 0xc0, !PT ;  /* 0xfffffe000d0d7812 */ /* 0x000fe400078ec0ff */
[----:B------:R-:W-:Y:S02]  /*0170*/  IADD3 R11, R8, -R11, RZ ;  /* 0x8000000b080b7210 */ /* 0x000fe40007ffe0ff */
[----:B------:R-:W-:Y:S01]  /*0180*/  IADD3 R13, R0, -R13, RZ ;  /* 0x8000000d000d7210 */ /* 0x000fe20007ffe0ff */
[----:B------:R-:W-:Y:S02]  /*0190*/  IMAD.MOV.U32 R0, RZ, RZ, RZ ;  /* 0x000000ffff007224 */ /* 0x000fe400078e00ff */
[----:B--2---:R-:W-:-:S04]  /*01a0*/  IMAD.WIDE R10, R11, 0x4, R2 ;  /* 0x000000040b0a7825 */ /* 0x004fc800078e0202 */
[----:B------:R-:W-:Y:S01]  /*01b0*/  IMAD.WIDE R2, R13, 0x4, R2 ;  /* 0x000000040d027825 */ /* 0x000fe200078e0202 */
[----:B------:R-:W-:Y:S01]  /*01c0*/  CS2R R12, SRZ ;  /* 0x00000000000c7805 */ /* 0x000fe2000001ff00 */
[----:B------:R-:W2:Y:S02]  /*01d0*/  @!P4 LDG.E.EL R15, desc[UR4][R10.64] ;  /* 0x000000040a0fc981 */ /* 0x000ea4000c2e1900 */
[C---:B----4-:R-:W-:Y:S02]  /*01e0*/  IMAD.WIDE R6, R9.reuse, 0x4, R6 ;  /* 0x0000000409067825 */ /* 0x050fe400078e0206 */
[----:B------:R-:W3:Y:S02]  /*01f0*/  @!P4 LDG.E.EL R0, desc[UR4][R2.64] ;  /* 0x000000040200c981 */ /* 0x000ee4000c2e1900 */
[----:B-1----:R-:W-:Y:S01]  /*0200*/  IMAD.WIDE R4, R9, 0x4, R4 ;  /* 0x0000000409047825 */ /* 0x002fe200078e0204 */
[----:B------:R-:W-:Y:S01]  /*0210*/  CS2R R8, SRZ ;  /* 0x0000000000087805 */ /* 0x000fe2000001ff00 */
[----:B------:R-:W2:Y:S05]  /*0220*/  @!P4 LDG.E.64 R12, desc[UR4][R6.64] ;  /* 0x00000004060cc981 */ /* 0x000eaa000c1e1b00 */
[----:B------:R-:W4:Y:S01]  /*0230*/  @!P4 LDG.E.64 R8, desc[UR4][R4.64] ;  /* 0x000000040408c981 */ /* 0x000f22000c1e1b00 */
[----:B--2---:R-:W-:-:S02]  /*0240*/  FSETP.GT.AND P3, PT, R15, -R12, PT ;  /* 0x8000000c0f00720b */ /* 0x004fc40003f64000 */
[C---:B---3--:R-:W-:Y:S01]  /*0250*/  FSETP.GT.AND P2, PT, R0.reuse, -R13, PT ;  /* 0x8000000d0000720b */ /* 0x048fe20003f44000 */
[C---:B------:R-:W-:Y:S01]  /*0260*/  FADD R12, R15.reuse, R12 ;  /* 0x0000000c0f0c7221 */ /* 0x040fe20000000000 */
[C---:B------:R-:W-:Y:S01]  /*0270*/  FADD R13, R0.reuse, R13 ;  /* 0x0000000d000d7221 */ /* 0x040fe20000000000 */
[----:B----4-:R-:W-:Y:S02]  /*0280*/  FSETP.GT.AND P1, PT, R15, -R8, PT ;  /* 0x800000080f00720b */ /* 0x010fe40003f24000 */
[----:B------:R-:W-:Y:S01]  /*0290*/  FSETP.GT.AND P0, PT, R0, -R9, PT ;  /* 0x800000090000720b */ /* 0x000fe20003f04000 */
[----:B------:R-:W-:Y:S01]  /*02a0*/  FADD R8, R8, R15 ;  /* 0x0000000f08087221 */ /* 0x000fe20000000000 */
[----:B------:R-:W-:-:S04]  /*02b0*/  FADD R9, R9, R0 ;  /* 0x0000000009097221 */ /* 0x000fc80000000000 */
[----:B------:R-:W-:Y:S02]  /*02c0*/  @!P3 FMUL R12, R12, 0.10000000149011611938 ;  /* 0x3dcccccd0c0cb820 */ /* 0x000fe40000400000 */
[----:B------:R-:W-:-:S05]  /*02d0*/  @!P2 FMUL R13, R13, 0.10000000149011611938 ;  /* 0x3dcccccd0d0da820 */ /* 0x000fca0000400000 */
[----:B------:R1:W-:Y:S01]  /*02e0*/  @!P4 STG.E.64 desc[UR4][R6.64], R12 ;  /* 0x0000000c0600c986 */ /* 0x0003e2000c101b04 */
[----:B------:R-:W-:Y:S01]  /*02f0*/  @!P1 FMUL R8, R8, 0.10000000149011611938 ;  /* 0x3dcccccd08089820 */ /* 0x000fe20000400000 */
[----:B------:R-:W-:Y:S01]  /*0300*/  @!P0 FMUL R9, R9, 0.10000000149011611938 ;  /* 0x3dcccccd09098820 */ /* 0x000fe20000400000 */
[----:B------:R-:W-:Y:S06]  /*0310*/  @P4 EXIT ;  /* 0x000000000000494d */ /* 0x000fec0003800000 */
[----:B------:R-:W-:Y:S01]  /*0320*/  STG.E.64 desc[UR4][R4.64], R8 ;  /* 0x0000000804007986 */ /* 0x000fe2000c101b04 */
[----:B------:R-:W-:Y:S05]  /*0330*/  EXIT ;  /* 0x000000000000794d */ /* 0x000fea0003800000 */
.L_x_0:
[----:B------:R-:W-:-:S00]  /*0340*/  BRA `(.L_x_0) ;  /* 0xfffffffc00fc7947 */ /* 0x000fc0000383ffff */
[----:B------:R-:W-:-:S00]  /*0350*/  NOP ;  /* 0x0000000000007918 */ /* 0x000fc00000000000 */
        /* <DEDUP_REMOVED lines=10> */
.L_x_1:


//--------------------- .nv.constant0.triton_poi_fused_convolution_leaky_relu_24 --------------------------
	.section	.nv.constant0.triton_poi_fused_convolution_leaky_relu_24,"a",@progbits
	.sectionflags	@""
	.align	4
.nv.constant0.triton_poi_fused_convolution_leaky_relu_24:
	.zero		556
